//
// Generated by NVIDIA NVVM Compiler
//
// Compiler Build ID: CL-36424714
// Cuda compilation tools, release 13.0, V13.0.88
// Based on NVVM 20.0.0
//

.version 9.0
.target sm_100
.address_size 64

	// .globl	default_function_kernel

.visible .entry default_function_kernel(
	.param .u64 .ptr .align 1 default_function_kernel_param_0,
	.param .u64 .ptr .align 1 default_function_kernel_param_1
)
.maxntid 55
{
	.reg .b32 	%r<4>;
	.reg .b32 	%f<8>;
	.reg .b64 	%rd<8>;

	ld.param.u64 	%rd1, [default_function_kernel_param_0];
	ld.param.u64 	%rd2, [default_function_kernel_param_1];
	cvta.to.global.u64 	%rd3, %rd1;
	cvta.to.global.u64 	%rd4, %rd2;
	mov.u32 	%r1, %ctaid.x;
	mov.u32 	%r2, %tid.x;
	mad.lo.s32 	%r3, %r1, 55, %r2;
	mul.wide.u32 	%rd5, %r3, 4;
	add.s64 	%rd6, %rd4, %rd5;
	ld.global.nc.f32 	%f1, [%rd6];
	mov.f32 	%f2, 0f00000000;
	sub.f32 	%f3, %f2, %f1;
	mul.f32 	%f4, %f3, 0f3FB8AA3B;
	ex2.approx.f32 	%f5, %f4;
	add.f32 	%f6, %f5, 0f3F800000;
	rcp.rn.f32 	%f7, %f6;
	add.s64 	%rd7, %rd3, %rd5;
	st.global.f32 	[%rd7], %f7;
	ret;

}


// ===== COMPILED SASS (sm_100) =====

	.target	sm_100

	.elftype	@"ET_EXEC"


//--------------------- .note.nv.tkinfo           --------------------------
	.section	.note.nv.tkinfo,"",@"SHT_NOTE"
	.sectionflags	@"SHF_NOTE_NV_TKINFO"
	.tkinfo
        /*0018*/ 	.word	0x00000002
        /*0030*/ 	.string	""
        /*0030*/ 	.string	"ptxas"
        /*0030*/ 	.string	"Cuda compilation tools, release 13.0, V13.0.88"
        /*0030*/ 	.string	"Build cuda_13.0.r13.0/compiler.36424714_0"
        /*0030*/ 	.string	"-arch sm_100 -m 64 "



//--------------------- .note.nv.cuinfo           --------------------------
	.section	.note.nv.cuinfo,"",@"SHT_NOTE"
	.sectionflags	@"SHF_NOTE_NV_CUINFO"
        /*0018*/ 	.short	0x0002
        /*001a*/ 	.short	0x0064
        /*001c*/ 	.short	0x0082
	.zero		2


//--------------------- .nv.info                  --------------------------
	.section	.nv.info,"",@"SHT_CUDA_INFO"
	.align	4


	//----- nvinfo : EIATTR_REGCOUNT
	.align		4
        /*0000*/ 	.byte	0x04, 0x2f
        /*0002*/ 	.short	(.L_1 - .L_0)
	.align		4
.L_0:
        /*0004*/ 	.word	index@(default_function_kernel)
        /*0008*/ 	.word	0x0000000e


	//----- nvinfo : EIATTR_FRAME_SIZE
	.align		4
.L_1:
        /*000c*/ 	.byte	0x04, 0x11
        /*000e*/ 	.short	(.L_3 - .L_2)
	.align		4
.L_2:
        /*0010*/ 	.word	index@($__internal_0_$__cuda_sm20_rcp_rn_f32_slowpath)
        /*0014*/ 	.word	0x00000000


	//----- nvinfo : EIATTR_FRAME_SIZE
	.align		4
.L_3:
        /*0018*/ 	.byte	0x04, 0x11
        /*001a*/ 	.short	(.L_5 - .L_4)
	.align		4
.L_4:
        /*001c*/ 	.word	index@(default_function_kernel)
        /*0020*/ 	.word	0x00000000


	//----- nvinfo : EIATTR_MIN_STACK_SIZE
	.align		4
.L_5:
        /*0024*/ 	.byte	0x04, 0x12
        /*0026*/ 	.short	(.L_7 - .L_6)
	.align		4
.L_6:
        /*0028*/ 	.word	index@(default_function_kernel)
        /*002c*/ 	.word	0x00000000
.L_7:


//--------------------- .nv.compat                --------------------------
	.section	.nv.compat,"",@"SHT_CUDA_COMPAT_INFO"
	.align	4
        /*0000*/ 	.byte	0x02, 0x09, 0x00, 0x00, 0x02, 0x02, 0x01, 0x00, 0x02, 0x05, 0x05, 0x00, 0x03, 0x07, 0x01, 0x01
        /*0010*/ 	.byte	0x02, 0x03, 0x00, 0x00, 0x02, 0x06, 0x01, 0x00, 0x04, 0x0b, 0x08, 0x00, 0x01, 0x00, 0x00, 0x00
        /*0020*/ 	.byte	0x00, 0x00, 0x00, 0x00


//--------------------- .nv.info.default_function_kernel --------------------------
	.section	.nv.info.default_function_kernel,"",@"SHT_CUDA_INFO"
	.sectionflags	@""
	.align	4


	//----- nvinfo : EIATTR_CUDA_API_VERSION
	.align		4
        /*0000*/ 	.byte	0x04, 0x37
        /*0002*/ 	.short	(.L_9 - .L_8)
.L_8:
        /*0004*/ 	.word	0x00000082


	//----- nvinfo : EIATTR_KPARAM_INFO
	.align		4
.L_9:
        /*0008*/ 	.byte	0x04, 0x17
        /*000a*/ 	.short	(.L_11 - .L_10)
.L_10:
        /*000c*/ 	.word	0x00000000
        /*0010*/ 	.short	0x0001
        /*0012*/ 	.short	0x0008
        /*0014*/ 	.byte	0x00, 0xf5, 0x21, 0x00


	//----- nvinfo : EIATTR_KPARAM_INFO
	.align		4
.L_11:
        /*0018*/ 	.byte	0x04, 0x17
        /*001a*/ 	.short	(.L_13 - .L_12)
.L_12:
        /*001c*/ 	.word	0x00000000
        /*0020*/ 	.short	0x0000
        /*0022*/ 	.short	0x0000
        /*0024*/ 	.byte	0x00, 0xf5, 0x21, 0x00


	//----- nvinfo : EIATTR_SPARSE_MMA_MASK
	.align		4
.L_13:
        /*0028*/ 	.byte	0x03, 0x50
        /*002a*/ 	.short	0x0000


	//----- nvinfo : EIATTR_MAXREG_COUNT
	.align		4
        /*002c*/ 	.byte	0x03, 0x1b
        /*002e*/ 	.short	0x00ff


	//----- nvinfo : EIATTR_MERCURY_ISA_VERSION
	.align		4
        /*0030*/ 	.byte	0x03, 0x5f
        /*0032*/ 	.short	0x0101


	//----- nvinfo : EIATTR_VRC_CTA_INIT_COUNT
	.align		4
        /*0034*/ 	.byte	0x02, 0x4a
	.zero		1
	.zero		1


	//----- nvinfo : EIATTR_EXIT_INSTR_OFFSETS
	.align		4
        /*0038*/ 	.byte	0x04, 0x1c
        /*003a*/ 	.short	(.L_15 - .L_14)


	//   ....[0]....
.L_14:
        /*003c*/ 	.word	0x000001f0


	//----- nvinfo : EIATTR_MAX_THREADS
	.align		4
.L_15:
        /*0040*/ 	.byte	0x04, 0x05
        /*0042*/ 	.short	(.L_17 - .L_16)
.L_16:
        /*0044*/ 	.word	0x00000037
        /*0048*/ 	.word	0x00000001
        /*004c*/ 	.word	0x00000001


	//----- nvinfo : EIATTR_CRS_STACK_SIZE
	.align		4
.L_17:
        /*0050*/ 	.byte	0x04, 0x1e
        /*0052*/ 	.short	(.L_19 - .L_18)
.L_18:
        /*0054*/ 	.word	0x00000000


	//----- nvinfo : EIATTR_CBANK_PARAM_SIZE
	.align		4
.L_19:
        /*0058*/ 	.byte	0x03, 0x19
        /*005a*/ 	.short	0x0010


	//----- nvinfo : EIATTR_PARAM_CBANK
	.align		4
        /*005c*/ 	.byte	0x04, 0x0a
        /*005e*/ 	.short	(.L_21 - .L_20)
	.align		4
.L_20:
        /*0060*/ 	.word	index@(.nv.constant0.default_function_kernel)
        /*0064*/ 	.short	0x0380
        /*0066*/ 	.short	0x0010


	//----- nvinfo : EIATTR_SW_WAR
	.align		4
.L_21:
        /*0068*/ 	.byte	0x04, 0x36
        /*006a*/ 	.short	(.L_23 - .L_22)
.L_22:
        /*006c*/ 	.word	0x00000008
.L_23:


//--------------------- .nv.callgraph             --------------------------
	.section	.nv.callgraph,"",@"SHT_CUDA_CALLGRAPH"
	.align	4
	.sectionentsize	8
	.align		4
        /*0000*/ 	.word	0x00000000
	.align		4
        /*0004*/ 	.word	0xffffffff
	.align		4
        /*0008*/ 	.word	0x00000000
	.align		4
        /*000c*/ 	.word	0xfffffffe
	.align		4
        /*0010*/ 	.word	0x00000000
	.align		4
        /*0014*/ 	.word	0xfffffffd
	.align		4
        /*0018*/ 	.word	0x00000000
	.align		4
        /*001c*/ 	.word	0xfffffffc


//--------------------- .text.default_function_kernel --------------------------
	.section	.text.default_function_kernel,"ax",@progbits
	.align	128
        .global         default_function_kernel
        .type           default_function_kernel,@function
        .size           default_function_kernel,(.L_x_8 - default_function_kernel)
        .other          default_function_kernel,@"STO_CUDA_ENTRY STV_DEFAULT"
default_function_kernel:
.text.default_function_kernel:
[----:B------:R-:W-:Y:S01]  /*0000*/  LDC R1, c[0x0][0x37c] ;  /* 0x0000df00ff017b82 */ /* 0x000fe20000000800 */
[----:B------:R-:W0:Y:S07]  /*0010*/  S2R R3, SR_CTAID.X ;  /* 0x0000000000037919 */ /* 0x000e2e0000002500 */
[----:B------:R-:W1:Y:S01]  /*0020*/  LDC.64 R4, c[0x0][0x388] ;  /* 0x0000e200ff047b82 */ /* 0x000e620000000a00 */
[----:B------:R-:W2:Y:S01]  /*0030*/  LDCU.64 UR4, c[0x0][0x358] ;  /* 0x00006b00ff0477ac */ /* 0x000ea20008000a00 */
[----:B------:R-:W0:Y:S02]  /*0040*/  S2R R0, SR_TID.X ;  /* 0x0000000000007919 */ /* 0x000e240000002100 */
[----:B0-----:R-:W-:-:S04]  /*0050*/  IMAD R3, R3, 0x37, R0 ;  /* 0x0000003703037824 */ /* 0x001fc800078e0200 */
[----:B-1----:R-:W-:-:S06]  /*0060*/  IMAD.WIDE.U32 R4, R3, 0x4, R4 ;  /* 0x0000000403047825 */ /* 0x002fcc00078e0004 */
[----:B--2---:R-:W2:Y:S01]  /*0070*/  LDG.E.CONSTANT R4, desc[UR4][R4.64] ;  /* 0x0000000404047981 */ /* 0x004ea2000c1e9900 */
[----:B------:R-:W-:Y:S01]  /*0080*/  BSSY.RECONVERGENT B0, `(.L_x_0) ;  /* 0x0000013000007945 */ /* 0x000fe20003800200 */
[----:B--2---:R-:W-:-:S04]  /*0090*/  FADD R0, RZ, -R4 ;  /* 0x80000004ff007221 */ /* 0x004fc80000000000 */
[----:B------:R-:W-:-:S05]  /*00a0*/  FMUL R0, R0, 1.4426950216293334961 ;  /* 0x3fb8aa3b00007820 */ /* 0x000fca0000400000 */
[----:B------:R-:W-:-:S13]  /*00b0*/  FSETP.GEU.AND P0, PT, R0, -126, PT ;  /* 0xc2fc00000000780b */ /* 0x000fda0003f0e000 */
[----:B------:R-:W-:-:S04]  /*00c0*/  @!P0 FMUL R0, R0, 0.5 ;  /* 0x3f00000000008820 */ /* 0x000fc80000400000 */
[----:B------:R-:W0:Y:S02]  /*00d0*/  MUFU.EX2 R2, R0 ;  /* 0x0000000000027308 */ /* 0x000e240000000800 */
[----:B0-----:R-:W-:-:S04]  /*00e0*/  @!P0 FMUL R2, R2, R2 ;  /* 0x0000000202028220 */ /* 0x001fc80000400000 */
[----:B------:R-:W-:-:S04]  /*00f0*/  FADD R0, R2, 1 ;  /* 0x3f80000002007421 */ /* 0x000fc80000000000 */
[----:B------:R-:W-:-:S05]  /*0100*/  VIADD R2, R0, 0x1800000 ;  /* 0x0180000000027836 */ /* 0x000fca0000000000 */
[----:B------:R-:W-:-:S04]  /*0110*/  LOP3.LUT R2, R2, 0x7f800000, RZ, 0xc0, !PT ;  /* 0x7f80000002027812 */ /* 0x000fc800078ec0ff */
[----:B------:R-:W-:-:S13]  /*0120*/  ISETP.GT.U32.AND P0, PT, R2, 0x1ffffff, PT ;  /* 0x01ffffff0200780c */ /* 0x000fda0003f04070 */
[----:B------:R-:W-:Y:S05]  /*0130*/  @P0 BRA `(.L_x_1) ;  /* 0x00000000000c0947 */ /* 0x000fea0003800000 */
[----:B------:R-:W-:-:S07]  /*0140*/  MOV R4, 0x160 ;  /* 0x0000016000047802 */ /* 0x000fce0000000f00 */
[----:B------:R-:W-:Y:S05]  /*0150*/  CALL.REL.NOINC `($__internal_0_$__cuda_sm20_rcp_rn_f32_slowpath) ;  /* 0x0000000000287944 */ /* 0x000fea0003c00000 */
[----:B------:R-:W-:Y:S05]  /*0160*/  BRA `(.L_x_2) ;  /* 0x0000000000107947 */ /* 0x000fea0003800000 */
.L_x_1:
[----:B------:R-:W0:Y:S02]  /*0170*/  MUFU.RCP R7, R0 ;  /* 0x0000000000077308 */ /* 0x000e240000001000 */
[----:B0-----:R-:W-:-:S04]  /*0180*/  FFMA R2, R0, R7, -1 ;  /* 0xbf80000000027423 */ /* 0x001fc80000000007 */
[----:B------:R-:W-:-:S04]  /*0190*/  FADD.FTZ R2, -R2, -RZ ;  /* 0x800000ff02027221 */ /* 0x000fc80000010100 */
[----:B------:R-:W-:-:S07]  /*01a0*/  FFMA R7, R7, R2, R7 ;  /* 0x0000000207077223 */ /* 0x000fce0000000007 */
.L_x_2:
[----:B------:R-:W-:Y:S05]  /*01b0*/  BSYNC.RECONVERGENT B0 ;  /* 0x0000000000007941 */ /* 0x000fea0003800200 */
.L_x_0:
[----:B------:R-:W0:Y:S02]  /*01c0*/  LDC.64 R4, c[0x0][0x380] ;  /* 0x0000e000ff047b82 */ /* 0x000e240000000a00 */
[----:B0-----:R-:W-:-:S05]  /*01d0*/  IMAD.WIDE.U32 R2, R3, 0x4, R4 ;  /* 0x0000000403027825 */ /* 0x001fca00078e0004 */
[----:B------:R-:W-:Y:S01]  /*01e0*/  STG.E desc[UR4][R2.64], R7 ;  /* 0x0000000702007986 */ /* 0x000fe2000c101904 */
[----:B------:R-:W-:Y:S05]  /*01f0*/  EXIT ;  /* 0x000000000000794d */ /* 0x000fea0003800000 */
        .weak           $__internal_0_$__cuda_sm20_rcp_rn_f32_slowpath
        .type           $__internal_0_$__cuda_sm20_rcp_rn_f32_slowpath,@function
        .size           $__internal_0_$__cuda_sm20_rcp_rn_f32_slowpath,(.L_x_8 - $__internal_0_$__cuda_sm20_rcp_rn_f32_slowpath)
$__internal_0_$__cuda_sm20_rcp_rn_f32_slowpath:
[----:B------:R-:W-:Y:S01]  /*0200*/  IMAD.SHL.U32 R2, R0, 0x2, RZ ;  /* 0x0000000200027824 */ /* 0x000fe200078e00ff */
[----:B------:R-:W-:Y:S04]  /*0210*/  BSSY.RECONVERGENT B1, `(.L_x_3) ;  /* 0x0000030000017945 */ /* 0x000fe80003800200 */
[----:B------:R-:W-:-:S04]  /*0220*/  SHF.R.U32.HI R2, RZ, 0x18, R2 ;  /* 0x00000018ff027819 */ /* 0x000fc80000011602 */
[----:B------:R-:W-:-:S13]  /*0230*/  ISETP.NE.U32.AND P0, PT, R2, RZ, PT ;  /* 0x000000ff0200720c */ /* 0x000fda0003f05070 */
[----:B------:R-:W-:Y:S05]  /*0240*/  @P0 BRA `(.L_x_4) ;  /* 0x0000000000280947 */ /* 0x000fea0003800000 */
[----:B------:R-:W-:-:S05]  /*0250*/  IMAD.SHL.U32 R2, R0, 0x2, RZ ;  /* 0x0000000200027824 */ /* 0x000fca00078e00ff */
[----:B------:R-:W-:-:S13]  /*0260*/  ISETP.NE.AND P0, PT, R2, RZ, PT ;  /* 0x000000ff0200720c */ /* 0x000fda0003f05270 */
[----:B------:R-:W-:Y:S01]  /*0270*/  @P0 FFMA R6, R0, 1.84467440737095516160e+19, RZ ;  /* 0x5f80000000060823 */ /* 0x000fe200000000ff */
[----:B------:R-:W-:Y:S08]  /*0280*/  @!P0 MUFU.RCP R5, R0 ;  /* 0x0000000000058308 */ /* 0x000ff00000001000 */
[----:B------:R-:W0:Y:S02]  /*0290*/  @P0 MUFU.RCP R7, R6 ;  /* 0x0000000600070308 */ /* 0x000e240000001000 */
[----:B0-----:R-:W-:-:S04]  /*02a0*/  @P0 FFMA R2, R6, R7, -1 ;  /* 0xbf80000006020423 */ /* 0x001fc80000000007 */
[----:B------:R-:W-:-:S04]  /*02b0*/  @P0 FADD.FTZ R2, -R2, -RZ ;  /* 0x800000ff02020221 */ /* 0x000fc80000010100 */
[----:B------:R-:W-:-:S04]  /*02c0*/  @P0 FFMA R2, R7, R2, R7 ;  /* 0x0000000207020223 */ /* 0x000fc80000000007 */
[----:B------:R-:W-:Y:S01]  /*02d0*/  @P0 FFMA R5, R2, 1.84467440737095516160e+19, RZ ;  /* 0x5f80000002050823 */ /* 0x000fe200000000ff */
[----:B------:R-:W-:Y:S06]  /*02e0*/  BRA `(.L_x_5) ;  /* 0x0000000000887947 */ /* 0x000fec0003800000 */
.L_x_4:
[----:B------:R-:W-:-:S04]  /*02f0*/  IADD3 R5, PT, PT, R2, -0xfd, RZ ;  /* 0xffffff0302057810 */ /* 0x000fc80007ffe0ff */
[----:B------:R-:W-:-:S13]  /*0300*/  ISETP.GT.U32.AND P0, PT, R5, 0x1, PT ;  /* 0x000000010500780c */ /* 0x000fda0003f04070 */
[----:B------:R-:W-:Y:S05]  /*0310*/  @P0 BRA `(.L_x_6) ;  /* 0x0000000000780947 */ /* 0x000fea0003800000 */
[----:B------:R-:W-:Y:S01]  /*0320*/  LOP3.LUT R6, R0, 0x7fffff, RZ, 0xc0, !PT ;  /* 0x007fffff00067812 */ /* 0x000fe200078ec0ff */
[----:B------:R-:W-:-:S03]  /*0330*/  IMAD.MOV.U32 R10, RZ, RZ, 0x3 ;  /* 0x00000003ff0a7424 */ /* 0x000fc600078e00ff */
[----:B------:R-:W-:Y:S02]  /*0340*/  LOP3.LUT R6, R6, 0x3f800000, RZ, 0xfc, !PT ;  /* 0x3f80000006067812 */ /* 0x000fe400078efcff */
[----:B------:R-:W-:Y:S02]  /*0350*/  SHF.L.U32 R11, R10, R5, RZ ;  /* 0x000000050a0b7219 */ /* 0x000fe400000006ff */
[----:B------:R-:W0:Y:S02]  /*0360*/  MUFU.RCP R7, R6 ;  /* 0x0000000600077308 */ /* 0x000e240000001000 */
[----:B0-----:R-:W-:-:S04]  /*0370*/  FFMA R8, R6, R7, -1 ;  /* 0xbf80000006087423 */ /* 0x001fc80000000007 */
[----:B------:R-:W-:-:S04]  /*0380*/  FADD.FTZ R8, -R8, -RZ ;  /* 0x800000ff08087221 */ /* 0x000fc80000010100 */
[CCC-:B------:R-:W-:Y:S01]  /*0390*/  FFMA.RM R9, R7.reuse, R8.reuse, R7.reuse ;  /* 0x0000000807097223 */ /* 0x1c0fe20000004007 */
[----:B------:R-:W-:-:S04]  /*03a0*/  FFMA.RP R8, R7, R8, R7 ;  /* 0x0000000807087223 */ /* 0x000fc80000008007 */
[C---:B------:R-:W-:Y:S02]  /*03b0*/  LOP3.LUT R7, R9.reuse, 0x7fffff, RZ, 0xc0, !PT ;  /* 0x007fffff09077812 */ /* 0x040fe400078ec0ff */
[----:B------:R-:W-:Y:S02]  /*03c0*/  FSETP.NEU.FTZ.AND P0, PT, R9, R8, PT ;  /* 0x000000080900720b */ /* 0x000fe40003f1d000 */
[----:B------:R-:W-:Y:S02]  /*03d0*/  LOP3.LUT R8, R7, 0x800000, RZ, 0xfc, !PT ;  /* 0x0080000007087812 */ /* 0x000fe400078efcff */
[----:B------:R-:W-:Y:S02]  /*03e0*/  SEL R7, RZ, 0xffffffff, !P0 ;  /* 0xffffffffff077807 */ /* 0x000fe40004000000 */
[----:B------:R-:W-:-:S03]  /*03f0*/  LOP3.LUT R6, R11, R8, RZ, 0xc0, !PT ;  /* 0x000000080b067212 */ /* 0x000fc600078ec0ff */
[----:B------:R-:W-:Y:S01]  /*0400*/  IMAD.MOV R7, RZ, RZ, -R7 ;  /* 0x000000ffff077224 */ /* 0x000fe200078e0a07 */
[----:B------:R-:W-:-:S04]  /*0410*/  SHF.R.U32.HI R6, RZ, R5, R6 ;  /* 0x00000005ff067219 */ /* 0x000fc80000011606 */
[----:B------:R-:W-:Y:S02]  /*0420*/  LOP3.LUT P1, RZ, R7, R5, R8, 0xf8, !PT ;  /* 0x0000000507ff7212 */ /* 0x000fe4000782f808 */
[C---:B------:R-:W-:Y:S02]  /*0430*/  LOP3.LUT P0, RZ, R6.reuse, 0x1, RZ, 0xc0, !PT ;  /* 0x0000000106ff7812 */ /* 0x040fe4000780c0ff */
[----:B------:R-:W-:-:S04]  /*0440*/  LOP3.LUT P2, RZ, R6, 0x2, RZ, 0xc0, !PT ;  /* 0x0000000206ff7812 */ /* 0x000fc8000784c0ff */
[----:B------:R-:W-:Y:S02]  /*0450*/  PLOP3.LUT P0, PT, P0, P1, P2, 0xe0, 0x0 ;  /* 0x000000000000781c */ /* 0x000fe40000703c20 */
[----:B------:R-:W-:Y:S02]  /*0460*/  LOP3.LUT P1, RZ, R0, 0x7fffff, RZ, 0xc0, !PT ;  /* 0x007fffff00ff7812 */ /* 0x000fe4000782c0ff */
[----:B------:R-:W-:-:S04]  /*0470*/  SEL R5, RZ, 0x1, !P0 ;  /* 0x00000001ff057807 */ /* 0x000fc80004000000 */
[----:B------:R-:W-:-:S04]  /*0480*/  IADD3 R5, PT, PT, -R5, RZ, RZ ;  /* 0x000000ff05057210 */ /* 0x000fc80007ffe1ff */
[----:B------:R-:W-:Y:S01]  /*0490*/  ISETP.GE.AND P0, PT, R5, RZ, PT ;  /* 0x000000ff0500720c */ /* 0x000fe20003f06270 */
[----:B------:R-:W-:-:S05]  /*04a0*/  VIADD R5, R2, 0xffffff04 ;  /* 0xffffff0402057836 */ /* 0x000fca0000000000 */
[----:B------:R-:W-:-:S07]  /*04b0*/  SHF.R.U32.HI R5, RZ, R5, R8 ;  /* 0x00000005ff057219 */ /* 0x000fce0000011608 */
[----:B------:R-:W-:-:S05]  /*04c0*/  @!P0 VIADD R5, R5, 0x1 ;  /* 0x0000000105058836 */ /* 0x000fca0000000000 */
[----:B------:R-:W-:-:S04]  /*04d0*/  @!P1 SHF.L.U32 R5, R5, 0x1, RZ ;  /* 0x0000000105059819 */ /* 0x000fc800000006ff */
[----:B------:R-:W-:Y:S01]  /*04e0*/  LOP3.LUT R5, R5, 0x80000000, R0, 0xf8, !PT ;  /* 0x8000000005057812 */ /* 0x000fe200078ef800 */
[----:B------:R-:W-:Y:S06]  /*04f0*/  BRA `(.L_x_5) ;  /* 0x0000000000047947 */ /* 0x000fec0003800000 */
.L_x_6:
[----:B------:R0:W1:Y:S02]  /*0500*/  MUFU.RCP R5, R0 ;  /* 0x0000000000057308 */ /* 0x0000640000001000 */
.L_x_5:
[----:B------:R-:W-:Y:S05]  /*0510*/  BSYNC.RECONVERGENT B1 ;  /* 0x0000000000017941 */ /* 0x000fea0003800200 */
.L_x_3:
[----:B-1----:R-:W-:Y:S02]  /*0520*/  IMAD.MOV.U32 R7, RZ, RZ, R5 ;  /* 0x000000ffff077224 */ /* 0x002fe400078e0005 */
[----:B------:R-:W-:-:S04]  /*0530*/  HFMA2 R5, -RZ, RZ, 0, 0 ;  /* 0x00000000ff057431 */ /* 0x000fc800000001ff */
[----:B0-----:R-:W-:Y:S05]  /*0540*/  RET.REL.NODEC R4 `(default_function_kernel) ;  /* 0xfffffff804ac7950 */ /* 0x001fea0003c3ffff */
.L_x_7:
[----:B------:R-:W-:-:S00]  /*0550*/  BRA `(.L_x_7) ;  /* 0xfffffffc00fc7947 */ /* 0x000fc0000383ffff */
[----:B------:R-:W-:-:S00]  /*0560*/  NOP ;  /* 0x0000000000007918 */ /* 0x000fc00000000000 */
        /* <DEDUP_REMOVED lines=9> */
.L_x_8:


//--------------------- .nv.shared.reserved.0     --------------------------
	.section	.nv.shared.reserved.0,"aw",@nobits
	.weak		__nv_reservedSMEM_offset_0_alias
	.size		__nv_reservedSMEM_offset_0_alias, 0, 64
	.other		__nv_reservedSMEM_offset_0_alias,@"STO_CUDA_RESERVED_SHARED STV_DEFAULT"
__nv_reservedSMEM_offset_0_alias:
	.zero		0
	.zero		64


//--------------------- .nv.constant0.default_function_kernel --------------------------
	.section	.nv.constant0.default_function_kernel,"a",@progbits
	.sectionflags	@""
	.align	4
.nv.constant0.default_function_kernel:
	.zero		912


//--------------------- SYMBOLS --------------------------

	.type		.nv.reservedSmem.offset0,@object
	.size		.nv.reservedSmem.offset0,0x4
